//
// Generated by NVIDIA NVVM Compiler
//
// Compiler Build ID: CL-36424714
// Cuda compilation tools, release 13.0, V13.0.88
// Based on NVVM 20.0.0
//

.version 9.0
.target sm_100
.address_size 64

	// .globl	_Z17testMathFunctionsPi

.visible .entry _Z17testMathFunctionsPi(
	.param .u64 .ptr .align 1 _Z17testMathFunctionsPi_param_0
)
{
	.reg .pred 	%p<7>;
	.reg .b32 	%r<31>;
	.reg .b64 	%rd<3>;

	ld.param.u64 	%rd1, [_Z17testMathFunctionsPi_param_0];
	cvta.to.global.u64 	%rd2, %rd1;
	mov.b32 	%r2, 930681129;
	mov.b32 	%r3, 370772529;
	mov.b32 	%r4, 2010968336;
	// begin inline asm
	dp2a.lo.s32.s32 %r1, %r2, %r3, %r4;
	// end inline asm
	setp.eq.s32 	%p1, %r1, 2009507875;
	selp.u32 	%r25, 1, 0, %p1;
	st.global.u32 	[%rd2], %r25;
	mov.b32 	%r6, 261879580;
	mov.b32 	%r7, 462533001;
	mov.b32 	%r8, 1244651601;
	// begin inline asm
	dp2a.lo.u32.u32 %r5, %r6, %r7, %r8;
	// end inline asm
	setp.eq.s32 	%p2, %r5, 1254025336;
	selp.u32 	%r26, 1, 0, %p2;
	st.global.u32 	[%rd2+4], %r26;
	mov.b32 	%r10, 2033148131;
	mov.b32 	%r11, 1987852344;
	mov.b32 	%r12, 1836738289;
	// begin inline asm
	dp2a.hi.s32.s32 %r9, %r10, %r11, %r12;
	// end inline asm
	setp.eq.s32 	%p3, %r9, 1843474575;
	selp.u32 	%r27, 1, 0, %p3;
	st.global.u32 	[%rd2+8], %r27;
	mov.b32 	%r14, -887922057;
	mov.b32 	%r15, 1034879260;
	mov.b32 	%r16, 1566081712;
	// begin inline asm
	dp2a.hi.u32.u32 %r13, %r14, %r15, %r16;
	// end inline asm
	setp.eq.s32 	%p4, %r13, 1573664144;
	selp.u32 	%r28, 1, 0, %p4;
	st.global.u32 	[%rd2+12], %r28;
	mov.b32 	%r18, -1190208646;
	mov.b32 	%r19, 231822748;
	mov.b32 	%r20, 1361188354;
	// begin inline asm
	dp4a.s32.s32 %r17, %r18, %r19, %r20;
	// end inline asm
	setp.eq.s32 	%p5, %r17, 1361171428;
	selp.u32 	%r29, 1, 0, %p5;
	st.global.u32 	[%rd2+16], %r29;
	mov.b32 	%r22, -1229084294;
	mov.b32 	%r23, 1618319527;
	mov.b32 	%r24, -1134088444;
	// begin inline asm
	dp4a.u32.u32 %r21, %r22, %r23, %r24;
	// end inline asm
	setp.eq.s32 	%p6, %r21, -1134002797;
	selp.u32 	%r30, 1, 0, %p6;
	st.global.u32 	[%rd2+20], %r30;
	ret;

}


// ===== COMPILED SASS (sm_100) =====

	.target	sm_100

	.elftype	@"ET_EXEC"


//--------------------- .note.nv.tkinfo           --------------------------
	.section	.note.nv.tkinfo,"",@"SHT_NOTE"
	.sectionflags	@"SHF_NOTE_NV_TKINFO"
	.tkinfo
        /*0018*/ 	.word	0x00000002
        /*0030*/ 	.string	""
        /*0030*/ 	.string	"ptxas"
        /*0030*/ 	.string	"Cuda compilation tools, release 13.0, V13.0.88"
        /*0030*/ 	.string	"Build cuda_13.0.r13.0/compiler.36424714_0"
        /*0030*/ 	.string	"-arch sm_100 -m 64 "



//--------------------- .note.nv.cuinfo           --------------------------
	.section	.note.nv.cuinfo,"",@"SHT_NOTE"
	.sectionflags	@"SHF_NOTE_NV_CUINFO"
        /*0018*/ 	.short	0x0002
        /*001a*/ 	.short	0x0064
        /*001c*/ 	.short	0x0082
	.zero		2


//--------------------- .nv.info                  --------------------------
	.section	.nv.info,"",@"SHT_CUDA_INFO"
	.align	4


	//----- nvinfo : EIATTR_REGCOUNT
	.align		4
        /*0000*/ 	.byte	0x04, 0x2f
        /*0002*/ 	.short	(.L_1 - .L_0)
	.align		4
.L_0:
        /*0004*/ 	.word	index@(_Z17testMathFunctionsPi)
        /*0008*/ 	.word	0x00000012


	//----- nvinfo : EIATTR_FRAME_SIZE
	.align		4
.L_1:
        /*000c*/ 	.byte	0x04, 0x11
        /*000e*/ 	.short	(.L_3 - .L_2)
	.align		4
.L_2:
        /*0010*/ 	.word	index@(_Z17testMathFunctionsPi)
        /*0014*/ 	.word	0x00000000


	//----- nvinfo : EIATTR_MIN_STACK_SIZE
	.align		4
.L_3:
        /*0018*/ 	.byte	0x04, 0x12
        /*001a*/ 	.short	(.L_5 - .L_4)
	.align		4
.L_4:
        /*001c*/ 	.word	index@(_Z17testMathFunctionsPi)
        /*0020*/ 	.word	0x00000000
.L_5:


//--------------------- .nv.compat                --------------------------
	.section	.nv.compat,"",@"SHT_CUDA_COMPAT_INFO"
	.align	4
        /*0000*/ 	.byte	0x02, 0x09, 0x00, 0x00, 0x02, 0x02, 0x01, 0x00, 0x02, 0x05, 0x05, 0x00, 0x03, 0x07, 0x01, 0x01
        /*0010*/ 	.byte	0x02, 0x03, 0x00, 0x00, 0x02, 0x06, 0x01, 0x00, 0x04, 0x0b, 0x08, 0x00, 0x09, 0x00, 0x00, 0x00
        /*0020*/ 	.byte	0x00, 0x00, 0x00, 0x00


//--------------------- .nv.info._Z17testMathFunctionsPi --------------------------
	.section	.nv.info._Z17testMathFunctionsPi,"",@"SHT_CUDA_INFO"
	.sectionflags	@""
	.align	4


	//----- nvinfo : EIATTR_CUDA_API_VERSION
	.align		4
        /*0000*/ 	.byte	0x04, 0x37
        /*0002*/ 	.short	(.L_7 - .L_6)
.L_6:
        /*0004*/ 	.word	0x00000082


	//----- nvinfo : EIATTR_KPARAM_INFO
	.align		4
.L_7:
        /*0008*/ 	.byte	0x04, 0x17
        /*000a*/ 	.short	(.L_9 - .L_8)
.L_8:
        /*000c*/ 	.word	0x00000000
        /*0010*/ 	.short	0x0000
        /*0012*/ 	.short	0x0000
        /*0014*/ 	.byte	0x00, 0xf5, 0x21, 0x00


	//----- nvinfo : EIATTR_SPARSE_MMA_MASK
	.align		4
.L_9:
        /*0018*/ 	.byte	0x03, 0x50
        /*001a*/ 	.short	0x0000


	//----- nvinfo : EIATTR_MAXREG_COUNT
	.align		4
        /*001c*/ 	.byte	0x03, 0x1b
        /*001e*/ 	.short	0x00ff


	//----- nvinfo : EIATTR_MERCURY_ISA_VERSION
	.align		4
        /*0020*/ 	.byte	0x03, 0x5f
        /*0022*/ 	.short	0x0101


	//----- nvinfo : EIATTR_VRC_CTA_INIT_COUNT
	.align		4
        /*0024*/ 	.byte	0x02, 0x4a
	.zero		1
	.zero		1


	//----- nvinfo : EIATTR_EXIT_INSTR_OFFSETS
	.align		4
        /*0028*/ 	.byte	0x04, 0x1c
        /*002a*/ 	.short	(.L_11 - .L_10)


	//   ....[0]....
.L_10:
        /*002c*/ 	.word	0x000002d0


	//----- nvinfo : EIATTR_CBANK_PARAM_SIZE
	.align		4
.L_11:
        /*0030*/ 	.byte	0x03, 0x19
        /*0032*/ 	.short	0x0008


	//----- nvinfo : EIATTR_PARAM_CBANK
	.align		4
        /*0034*/ 	.byte	0x04, 0x0a
        /*0036*/ 	.short	(.L_13 - .L_12)
	.align		4
.L_12:
        /*0038*/ 	.word	index@(.nv.constant0._Z17testMathFunctionsPi)
        /*003c*/ 	.short	0x0380
        /*003e*/ 	.short	0x0008


	//----- nvinfo : EIATTR_SW_WAR
	.align		4
.L_13:
        /*0040*/ 	.byte	0x04, 0x36
        /*0042*/ 	.short	(.L_15 - .L_14)
.L_14:
        /*0044*/ 	.word	0x00000008
.L_15:


//--------------------- .nv.callgraph             --------------------------
	.section	.nv.callgraph,"",@"SHT_CUDA_CALLGRAPH"
	.align	4
	.sectionentsize	8
	.align		4
        /*0000*/ 	.word	0x00000000
	.align		4
        /*0004*/ 	.word	0xffffffff
	.align		4
        /*0008*/ 	.word	0x00000000
	.align		4
        /*000c*/ 	.word	0xfffffffe
	.align		4
        /*0010*/ 	.word	0x00000000
	.align		4
        /*0014*/ 	.word	0xfffffffd
	.align		4
        /*0018*/ 	.word	0x00000000
	.align		4
        /*001c*/ 	.word	0xfffffffc


//--------------------- .text._Z17testMathFunctionsPi --------------------------
	.section	.text._Z17testMathFunctionsPi,"ax",@progbits
	.align	128
        .global         _Z17testMathFunctionsPi
        .type           _Z17testMathFunctionsPi,@function
        .size           _Z17testMathFunctionsPi,(.L_x_1 - _Z17testMathFunctionsPi)
        .other          _Z17testMathFunctionsPi,@"STO_CUDA_ENTRY STV_DEFAULT"
_Z17testMathFunctionsPi:
.text._Z17testMathFunctionsPi:
[----:B------:R-:W-:Y:S01]  /*0000*/  LDC R1, c[0x0][0x37c] ;  /* 0x0000df00ff017b82 */ /* 0x000fe20000000800 */
[----:B------:R-:W-:Y:S02]  /*0010*/  HFMA2 R7, -RZ, RZ, -14.1484375, 827.5 ;  /* 0xcb136277ff077431 */ /* 0x000fe400000001ff */
[----:B------:R-:W-:Y:S02]  /*0020*/  IMAD.MOV.U32 R0, RZ, RZ, 0x37791129 ;  /* 0x37791129ff007424 */ /* 0x000fe400078e00ff */
[----:B------:R-:W-:Y:S02]  /*0030*/  HFMA2 R5, -RZ, RZ, 12.3671875, -552.5 ;  /* 0x4a2fe051ff057431 */ /* 0x000fe400000001ff */
[----:B------:R-:W-:Y:S01]  /*0040*/  IMAD.MOV.U32 R3, RZ, RZ, 0x77dcf110 ;  /* 0x77dcf110ff037424 */ /* 0x000fe200078e00ff */
[----:B------:R-:W-:Y:S01]  /*0050*/  UMOV UR4, 0x16198a31 ;  /* 0x16198a3100047882 */ /* 0x000fe20000000000 */
[----:B------:R-:W-:Y:S01]  /*0060*/  IMAD.MOV.U32 R8, RZ, RZ, 0x5d5882b0 ;  /* 0x5d5882b0ff087424 */ /* 0x000fe200078e00ff */
[----:B------:R-:W-:Y:S01]  /*0070*/  UMOV UR7, 0x3daf011c ;  /* 0x3daf011c00077882 */ /* 0x000fe20000000000 */
[----:B------:R-:W-:Y:S01]  /*0080*/  IMAD.MOV.U32 R4, RZ, RZ, 0xf9bf71c ;  /* 0x0f9bf71cff047424 */ /* 0x000fe200078e00ff */
[----:B------:R-:W-:Y:S01]  /*0090*/  UMOV UR6, 0x767c3838 ;  /* 0x767c383800067882 */ /* 0x000fe20000000000 */
[----:B------:R-:W-:Y:S01]  /*00a0*/  IDP.2A.LO.S16.S8 R0, R0, UR4, R3 ;  /* 0x0000000400007c26 */ /* 0x000fe20008001603 */
[----:B------:R-:W-:Y:S01]  /*00b0*/  UMOV UR4, 0x1b91b189 ;  /* 0x1b91b18900047882 */ /* 0x000fe20000000000 */
[----:B------:R-:W-:-:S02]  /*00c0*/  IDP.2A.HI.U16.U8 R7, R7, UR7, R8 ;  /* 0x0000000707077c26 */ /* 0x000fc40008003008 */
[----:B------:R-:W-:Y:S02]  /*00d0*/  HFMA2 R8, -RZ, RZ, 41.0625, 0.0014667510986328125 ;  /* 0x51221602ff087431 */ /* 0x000fe400000001ff */
[----:B------:R-:W-:Y:S01]  /*00e0*/  IDP.2A.LO.U16.U8 R4, R4, UR4, R5 ;  /* 0x0000000404047c26 */ /* 0x000fe20008001005 */
[----:B------:R-:W0:Y:S01]  /*00f0*/  LDC.64 R2, c[0x0][0x380] ;  /* 0x0000e000ff027b82 */ /* 0x000e220000000a00 */
[----:B------:R-:W-:Y:S01]  /*0100*/  IMAD.MOV.U32 R6, RZ, RZ, 0x792f60e3 ;  /* 0x792f60e3ff067424 */ /* 0x000fe200078e00ff */
[----:B------:R-:W-:Y:S01]  /*0110*/  MOV R10, 0xbc672f04 ;  /* 0xbc672f04000a7802 */ /* 0x000fe20000000f00 */
[----:B------:R-:W-:Y:S01]  /*0120*/  IMAD.MOV.U32 R5, RZ, RZ, 0x6d7a66f1 ;  /* 0x6d7a66f1ff057424 */ /* 0x000fe200078e00ff */
[----:B------:R-:W0:Y:S01]  /*0130*/  LDCU.64 UR4, c[0x0][0x358] ;  /* 0x00006b00ff0477ac */ /* 0x000e220008000a00 */
[----:B------:R-:W-:Y:S01]  /*0140*/  IMAD.MOV.U32 R9, RZ, RZ, 0x607598a7 ;  /* 0x607598a7ff097424 */ /* 0x000fe200078e00ff */
[----:B------:R-:W-:Y:S01]  /*0150*/  ISETP.NE.AND P1, PT, R0, 0x77c6a823, PT ;  /* 0x77c6a8230000780c */ /* 0x000fe20003f25270 */
[----:B------:R-:W-:Y:S01]  /*0160*/  IDP.2A.HI.S16.S8 R6, R6, UR6, R5 ;  /* 0x0000000606067c26 */ /* 0x000fe20008003605 */
[----:B------:R-:W-:Y:S01]  /*0170*/  UMOV UR6, 0xb90edb7a ;  /* 0xb90edb7a00067882 */ /* 0x000fe20000000000 */
[----:B------:R-:W-:Y:S01]  /*0180*/  IMAD.MOV.U32 R5, RZ, RZ, 0xdd1559c ;  /* 0x0dd1559cff057424 */ /* 0x000fe200078e00ff */
[----:B------:R-:W-:Y:S01]  /*0190*/  UMOV UR7, 0xb6bda97a ;  /* 0xb6bda97a00077882 */ /* 0x000fe20000000000 */
[----:B------:R-:W-:-:S02]  /*01a0*/  ISETP.NE.AND P0, PT, R4, 0x4abee878, PT ;  /* 0x4abee8780400780c */ /* 0x000fc40003f05270 */
[----:B------:R-:W-:Y:S01]  /*01b0*/  IDP.4A.S8.S8 R0, R5, UR6, R8 ;  /* 0x0000000605007c26 */ /* 0x000fe20008000608 */
[----:B------:R-:W-:Y:S01]  /*01c0*/  SEL R5, RZ, 0x1, P1 ;  /* 0x00000001ff057807 */ /* 0x000fe20000800000 */
[----:B------:R-:W-:Y:S01]  /*01d0*/  IDP.4A.U8.U8 R8, R9, UR7, R10 ;  /* 0x0000000709087c26 */ /* 0x000fe2000800000a */
[----:B------:R-:W-:Y:S02]  /*01e0*/  ISETP.NE.AND P1, PT, R6, 0x6de1308f, PT ;  /* 0x6de1308f0600780c */ /* 0x000fe40003f25270 */
[----:B------:R-:W-:Y:S02]  /*01f0*/  ISETP.NE.AND P2, PT, R7, 0x5dcc3590, PT ;  /* 0x5dcc35900700780c */ /* 0x000fe40003f45270 */
[----:B------:R-:W-:Y:S02]  /*0200*/  ISETP.NE.AND P3, PT, R0, 0x5121d3e4, PT ;  /* 0x5121d3e40000780c */ /* 0x000fe40003f65270 */
[----:B------:R-:W-:Y:S02]  /*0210*/  ISETP.NE.AND P4, PT, R8, -0x4397826d, PT ;  /* 0xbc687d930800780c */ /* 0x000fe40003f85270 */
[----:B------:R-:W-:Y:S01]  /*0220*/  SEL R7, RZ, 0x1, P0 ;  /* 0x00000001ff077807 */ /* 0x000fe20000000000 */
[----:B0-----:R-:W-:Y:S01]  /*0230*/  STG.E desc[UR4][R2.64], R5 ;  /* 0x0000000502007986 */ /* 0x001fe2000c101904 */
[----:B------:R-:W-:-:S02]  /*0240*/  SEL R9, RZ, 0x1, P1 ;  /* 0x00000001ff097807 */ /* 0x000fc40000800000 */
[----:B------:R-:W-:Y:S01]  /*0250*/  SEL R11, RZ, 0x1, P2 ;  /* 0x00000001ff0b7807 */ /* 0x000fe20001000000 */
[----:B------:R-:W-:Y:S01]  /*0260*/  STG.E desc[UR4][R2.64+0x4], R7 ;  /* 0x0000040702007986 */ /* 0x000fe2000c101904 */
[----:B------:R-:W-:Y:S02]  /*0270*/  SEL R13, RZ, 0x1, P3 ;  /* 0x00000001ff0d7807 */ /* 0x000fe40001800000 */
[----:B------:R-:W-:Y:S01]  /*0280*/  SEL R15, RZ, 0x1, P4 ;  /* 0x00000001ff0f7807 */ /* 0x000fe20002000000 */
[----:B------:R-:W-:Y:S04]  /*0290*/  STG.E desc[UR4][R2.64+0x8], R9 ;  /* 0x0000080902007986 */ /* 0x000fe8000c101904 */
[----:B------:R-:W-:Y:S04]  /*02a0*/  STG.E desc[UR4][R2.64+0xc], R11 ;  /* 0x00000c0b02007986 */ /* 0x000fe8000c101904 */
[----:B------:R-:W-:Y:S04]  /*02b0*/  STG.E desc[UR4][R2.64+0x10], R13 ;  /* 0x0000100d02007986 */ /* 0x000fe8000c101904 */
[----:B------:R-:W-:Y:S01]  /*02c0*/  STG.E desc[UR4][R2.64+0x14], R15 ;  /* 0x0000140f02007986 */ /* 0x000fe2000c101904 */
[----:B------:R-:W-:Y:S05]  /*02d0*/  EXIT ;  /* 0x000000000000794d */ /* 0x000fea0003800000 */
.L_x_0:
[----:B------:R-:W-:-:S00]  /*02e0*/  BRA `(.L_x_0) ;  /* 0xfffffffc00fc7947 */ /* 0x000fc0000383ffff */
[----:B------:R-:W-:-:S00]  /*02f0*/  NOP ;  /* 0x0000000000007918 */ /* 0x000fc00000000000 */
        /* <DEDUP_REMOVED lines=8> */
.L_x_1:


//--------------------- .nv.shared.reserved.0     --------------------------
	.section	.nv.shared.reserved.0,"aw",@nobits
	.weak		__nv_reservedSMEM_offset_0_alias
	.size		__nv_reservedSMEM_offset_0_alias, 0, 64
	.other		__nv_reservedSMEM_offset_0_alias,@"STO_CUDA_RESERVED_SHARED STV_DEFAULT"
__nv_reservedSMEM_offset_0_alias:
	.zero		0
	.zero		64


//--------------------- .nv.constant0._Z17testMathFunctionsPi --------------------------
	.section	.nv.constant0._Z17testMathFunctionsPi,"a",@progbits
	.sectionflags	@""
	.align	4
.nv.constant0._Z17testMathFunctionsPi:
	.zero		904


//--------------------- SYMBOLS --------------------------

	.type		.nv.reservedSmem.offset0,@object
	.size		.nv.reservedSmem.offset0,0x4
